//
// Generated by NVIDIA NVVM Compiler
//
// Compiler Build ID: CL-36424714
// Cuda compilation tools, release 13.0, V13.0.88
// Based on NVVM 20.0.0
//

.version 9.0
.target sm_100
.address_size 64

	// .globl	default_function_kernel

.visible .entry default_function_kernel(
	.param .u64 .ptr .align 1 default_function_kernel_param_0,
	.param .u64 .ptr .align 1 default_function_kernel_param_1
)
.maxntid 50
{
	.reg .pred 	%p<3>;
	.reg .b16 	%rs<4>;
	.reg .b32 	%r<32>;
	.reg .b32 	%f<2>;
	.reg .b64 	%rd<9>;

	ld.param.u64 	%rd1, [default_function_kernel_param_0];
	ld.param.u64 	%rd2, [default_function_kernel_param_1];
	cvta.to.global.u64 	%rd3, %rd2;
	cvta.to.global.u64 	%rd4, %rd1;
	mov.u32 	%r1, %ctaid.x;
	mov.u32 	%r2, %tid.x;
	cvt.u16.u32 	%rs1, %r2;
	mul.lo.s16 	%rs2, %rs1, 26;
	shr.u16 	%rs3, %rs2, 8;
	cvt.u32.u16 	%r3, %rs3;
	mad.lo.s32 	%r4, %r1, 5, %r3;
	shr.u32 	%r5, %r4, 3;
	mul.hi.u32 	%r6, %r5, 613566757;
	mul.lo.s32 	%r7, %r6, 56;
	sub.s32 	%r8, %r4, %r7;
	shl.b32 	%r9, %r8, 29;
	shr.s32 	%r10, %r9, 31;
	and.b32  	%r11, %r10, 560;
	mad.lo.s32 	%r12, %r1, 10, %r2;
	mul.hi.u32 	%r13, %r12, -858993459;
	shr.u32 	%r14, %r13, 5;
	mul.lo.s32 	%r15, %r14, 40;
	sub.s32 	%r16, %r12, %r15;
	and.b32  	%r17, %r16, 1;
	setp.eq.b32 	%p1, %r17, 1;
	selp.b32 	%r18, 280, 0, %p1;
	shr.u32 	%r19, %r4, 4;
	mul.hi.u32 	%r20, %r19, 613566757;
	mul.lo.s32 	%r21, %r20, 112;
	sub.s32 	%r22, %r4, %r21;
	setp.gt.u32 	%p2, %r22, 55;
	selp.b32 	%r23, 140, 0, %p2;
	shr.u32 	%r24, %r8, 3;
	shr.u32 	%r25, %r16, 1;
	add.s32 	%r26, %r18, %r25;
	mad.lo.s32 	%r27, %r20, 1400, %r26;
	add.s32 	%r28, %r27, %r23;
	mad.lo.s32 	%r29, %r24, 20, %r28;
	add.s32 	%r30, %r29, %r11;
	mul.wide.u32 	%rd5, %r30, 4;
	add.s64 	%rd6, %rd4, %rd5;
	ld.global.nc.f32 	%f1, [%rd6];
	mad.lo.s32 	%r31, %r1, 40, %r12;
	mul.wide.u32 	%rd7, %r31, 4;
	add.s64 	%rd8, %rd3, %rd7;
	st.global.f32 	[%rd8], %f1;
	ret;

}


// ===== COMPILED SASS (sm_100) =====

	.target	sm_100

	.elftype	@"ET_EXEC"


//--------------------- .note.nv.tkinfo           --------------------------
	.section	.note.nv.tkinfo,"",@"SHT_NOTE"
	.sectionflags	@"SHF_NOTE_NV_TKINFO"
	.tkinfo
        /*0018*/ 	.word	0x00000002
        /*0030*/ 	.string	""
        /*0030*/ 	.string	"ptxas"
        /*0030*/ 	.string	"Cuda compilation tools, release 13.0, V13.0.88"
        /*0030*/ 	.string	"Build cuda_13.0.r13.0/compiler.36424714_0"
        /*0030*/ 	.string	"-arch sm_100 -m 64 "



//--------------------- .note.nv.cuinfo           --------------------------
	.section	.note.nv.cuinfo,"",@"SHT_NOTE"
	.sectionflags	@"SHF_NOTE_NV_CUINFO"
        /*0018*/ 	.short	0x0002
        /*001a*/ 	.short	0x0064
        /*001c*/ 	.short	0x0082
	.zero		2


//--------------------- .nv.info                  --------------------------
	.section	.nv.info,"",@"SHT_CUDA_INFO"
	.align	4


	//----- nvinfo : EIATTR_REGCOUNT
	.align		4
        /*0000*/ 	.byte	0x04, 0x2f
        /*0002*/ 	.short	(.L_1 - .L_0)
	.align		4
.L_0:
        /*0004*/ 	.word	index@(default_function_kernel)
        /*0008*/ 	.word	0x0000000b


	//----- nvinfo : EIATTR_FRAME_SIZE
	.align		4
.L_1:
        /*000c*/ 	.byte	0x04, 0x11
        /*000e*/ 	.short	(.L_3 - .L_2)
	.align		4
.L_2:
        /*0010*/ 	.word	index@(default_function_kernel)
        /*0014*/ 	.word	0x00000000


	//----- nvinfo : EIATTR_MIN_STACK_SIZE
	.align		4
.L_3:
        /*0018*/ 	.byte	0x04, 0x12
        /*001a*/ 	.short	(.L_5 - .L_4)
	.align		4
.L_4:
        /*001c*/ 	.word	index@(default_function_kernel)
        /*0020*/ 	.word	0x00000000
.L_5:


//--------------------- .nv.compat                --------------------------
	.section	.nv.compat,"",@"SHT_CUDA_COMPAT_INFO"
	.align	4
        /*0000*/ 	.byte	0x02, 0x09, 0x00, 0x00, 0x02, 0x02, 0x01, 0x00, 0x02, 0x05, 0x05, 0x00, 0x03, 0x07, 0x01, 0x01
        /*0010*/ 	.byte	0x02, 0x03, 0x00, 0x00, 0x02, 0x06, 0x01, 0x00, 0x04, 0x0b, 0x08, 0x00, 0x09, 0x00, 0x00, 0x00
        /*0020*/ 	.byte	0x00, 0x00, 0x00, 0x00


//--------------------- .nv.info.default_function_kernel --------------------------
	.section	.nv.info.default_function_kernel,"",@"SHT_CUDA_INFO"
	.sectionflags	@""
	.align	4


	//----- nvinfo : EIATTR_CUDA_API_VERSION
	.align		4
        /*0000*/ 	.byte	0x04, 0x37
        /*0002*/ 	.short	(.L_7 - .L_6)
.L_6:
        /*0004*/ 	.word	0x00000082


	//----- nvinfo : EIATTR_KPARAM_INFO
	.align		4
.L_7:
        /*0008*/ 	.byte	0x04, 0x17
        /*000a*/ 	.short	(.L_9 - .L_8)
.L_8:
        /*000c*/ 	.word	0x00000000
        /*0010*/ 	.short	0x0001
        /*0012*/ 	.short	0x0008
        /*0014*/ 	.byte	0x00, 0xf5, 0x21, 0x00


	//----- nvinfo : EIATTR_KPARAM_INFO
	.align		4
.L_9:
        /*0018*/ 	.byte	0x04, 0x17
        /*001a*/ 	.short	(.L_11 - .L_10)
.L_10:
        /*001c*/ 	.word	0x00000000
        /*0020*/ 	.short	0x0000
        /*0022*/ 	.short	0x0000
        /*0024*/ 	.byte	0x00, 0xf5, 0x21, 0x00


	//----- nvinfo : EIATTR_SPARSE_MMA_MASK
	.align		4
.L_11:
        /*0028*/ 	.byte	0x03, 0x50
        /*002a*/ 	.short	0x0000


	//----- nvinfo : EIATTR_MAXREG_COUNT
	.align		4
        /*002c*/ 	.byte	0x03, 0x1b
        /*002e*/ 	.short	0x00ff


	//----- nvinfo : EIATTR_MERCURY_ISA_VERSION
	.align		4
        /*0030*/ 	.byte	0x03, 0x5f
        /*0032*/ 	.short	0x0101


	//----- nvinfo : EIATTR_VRC_CTA_INIT_COUNT
	.align		4
        /*0034*/ 	.byte	0x02, 0x4a
	.zero		1
	.zero		1


	//----- nvinfo : EIATTR_EXIT_INSTR_OFFSETS
	.align		4
        /*0038*/ 	.byte	0x04, 0x1c
        /*003a*/ 	.short	(.L_13 - .L_12)


	//   ....[0]....
.L_12:
        /*003c*/ 	.word	0x000002a0


	//----- nvinfo : EIATTR_MAX_THREADS
	.align		4
.L_13:
        /*0040*/ 	.byte	0x04, 0x05
        /*0042*/ 	.short	(.L_15 - .L_14)
.L_14:
        /*0044*/ 	.word	0x00000032
        /*0048*/ 	.word	0x00000001
        /*004c*/ 	.word	0x00000001


	//----- nvinfo : EIATTR_CBANK_PARAM_SIZE
	.align		4
.L_15:
        /*0050*/ 	.byte	0x03, 0x19
        /*0052*/ 	.short	0x0010


	//----- nvinfo : EIATTR_PARAM_CBANK
	.align		4
        /*0054*/ 	.byte	0x04, 0x0a
        /*0056*/ 	.short	(.L_17 - .L_16)
	.align		4
.L_16:
        /*0058*/ 	.word	index@(.nv.constant0.default_function_kernel)
        /*005c*/ 	.short	0x0380
        /*005e*/ 	.short	0x0010


	//----- nvinfo : EIATTR_SW_WAR
	.align		4
.L_17:
        /*0060*/ 	.byte	0x04, 0x36
        /*0062*/ 	.short	(.L_19 - .L_18)
.L_18:
        /*0064*/ 	.word	0x00000008
.L_19:


//--------------------- .nv.callgraph             --------------------------
	.section	.nv.callgraph,"",@"SHT_CUDA_CALLGRAPH"
	.align	4
	.sectionentsize	8
	.align		4
        /*0000*/ 	.word	0x00000000
	.align		4
        /*0004*/ 	.word	0xffffffff
	.align		4
        /*0008*/ 	.word	0x00000000
	.align		4
        /*000c*/ 	.word	0xfffffffe
	.align		4
        /*0010*/ 	.word	0x00000000
	.align		4
        /*0014*/ 	.word	0xfffffffd
	.align		4
        /*0018*/ 	.word	0x00000000
	.align		4
        /*001c*/ 	.word	0xfffffffc


//--------------------- .text.default_function_kernel --------------------------
	.section	.text.default_function_kernel,"ax",@progbits
	.align	128
        .global         default_function_kernel
        .type           default_function_kernel,@function
        .size           default_function_kernel,(.L_x_1 - default_function_kernel)
        .other          default_function_kernel,@"STO_CUDA_ENTRY STV_DEFAULT"
default_function_kernel:
.text.default_function_kernel:
[----:B------:R-:W-:Y:S01]  /*0000*/  LDC R1, c[0x0][0x37c] ;  /* 0x0000df00ff017b82 */ /* 0x000fe20000000800 */
[----:B------:R-:W0:Y:S01]  /*0010*/  S2R R3, SR_TID.X ;  /* 0x0000000000037919 */ /* 0x000e220000002100 */
[----:B------:R-:W1:Y:S01]  /*0020*/  LDCU.64 UR4, c[0x0][0x358] ;  /* 0x00006b00ff0477ac */ /* 0x000e620008000a00 */
[----:B------:R-:W2:Y:S01]  /*0030*/  S2R R0, SR_CTAID.X ;  /* 0x0000000000007919 */ /* 0x000ea20000002500 */
[----:B0-----:R-:W-:Y:S01]  /*0040*/  PRMT R2, R3, 0x9910, RZ ;  /* 0x0000991003027816 */ /* 0x001fe200000000ff */
[----:B--2---:R-:W-:-:S04]  /*0050*/  IMAD R3, R0, 0xa, R3 ;  /* 0x0000000a00037824 */ /* 0x004fc800078e0203 */
[----:B------:R-:W-:Y:S02]  /*0060*/  IMAD R2, R2, 0x1a, RZ ;  /* 0x0000001a02027824 */ /* 0x000fe400078e02ff */
[----:B------:R-:W-:-:S03]  /*0070*/  IMAD.HI.U32 R4, R3, -0x33333333, RZ ;  /* 0xcccccccd03047827 */ /* 0x000fc600078e00ff */
[----:B------:R-:W-:Y:S02]  /*0080*/  LOP3.LUT R2, R2, 0xffff, RZ, 0xc0, !PT ;  /* 0x0000ffff02027812 */ /* 0x000fe400078ec0ff */
[----:B------:R-:W-:Y:S02]  /*0090*/  SHF.R.U32.HI R4, RZ, 0x5, R4 ;  /* 0x00000005ff047819 */ /* 0x000fe40000011604 */
[----:B------:R-:W-:-:S03]  /*00a0*/  SHF.R.U32.HI R2, RZ, 0x8, R2 ;  /* 0x00000008ff027819 */ /* 0x000fc60000011602 */
[----:B------:R-:W-:Y:S01]  /*00b0*/  IMAD R4, R4, -0x28, R3 ;  /* 0xffffffd804047824 */ /* 0x000fe200078e0203 */
[----:B------:R-:W-:-:S04]  /*00c0*/  LOP3.LUT R5, R2, 0xffff, RZ, 0xc0, !PT ;  /* 0x0000ffff02057812 */ /* 0x000fc800078ec0ff */
[----:B------:R-:W-:Y:S01]  /*00d0*/  LOP3.LUT R6, R4, 0x1, RZ, 0xc0, !PT ;  /* 0x0000000104067812 */ /* 0x000fe200078ec0ff */
[----:B------:R-:W-:-:S03]  /*00e0*/  IMAD R2, R0, 0x5, R5 ;  /* 0x0000000500027824 */ /* 0x000fc600078e0205 */
[----:B------:R-:W-:Y:S02]  /*00f0*/  ISETP.NE.U32.AND P0, PT, R6, 0x1, PT ;  /* 0x000000010600780c */ /* 0x000fe40003f05070 */
[----:B------:R-:W-:Y:S02]  /*0100*/  SHF.R.U32.HI R5, RZ, 0x4, R2 ;  /* 0x00000004ff057819 */ /* 0x000fe40000011602 */
[----:B------:R-:W-:Y:S02]  /*0110*/  SHF.R.U32.HI R6, RZ, 0x1, R4 ;  /* 0x00000001ff067819 */ /* 0x000fe40000011604 */
[----:B------:R-:W-:Y:S01]  /*0120*/  SHF.R.U32.HI R4, RZ, 0x3, R2 ;  /* 0x00000003ff047819 */ /* 0x000fe20000011602 */
[----:B------:R-:W-:-:S04]  /*0130*/  IMAD.HI.U32 R5, R5, 0x24924925, RZ ;  /* 0x2492492505057827 */ /* 0x000fc800078e00ff */
[----:B------:R-:W-:Y:S02]  /*0140*/  IMAD R7, R5, -0x70, R2 ;  /* 0xffffff9005077824 */ /* 0x000fe400078e0202 */
[----:B------:R-:W-:Y:S02]  /*0150*/  VIADD R8, R6, 0x118 ;  /* 0x0000011806087836 */ /* 0x000fe40000000000 */
[----:B------:R-:W-:Y:S01]  /*0160*/  @P0 IMAD.MOV R8, RZ, RZ, R6 ;  /* 0x000000ffff080224 */ /* 0x000fe200078e0206 */
[----:B------:R-:W-:Y:S01]  /*0170*/  ISETP.GT.U32.AND P0, PT, R7, 0x37, PT ;  /* 0x000000370700780c */ /* 0x000fe20003f04070 */
[----:B------:R-:W-:-:S04]  /*0180*/  IMAD.HI.U32 R7, R4, 0x24924925, RZ ;  /* 0x2492492504077827 */ /* 0x000fc800078e00ff */
[----:B------:R-:W-:Y:S02]  /*0190*/  IMAD R6, R5, 0x578, R8 ;  /* 0x0000057805067824 */ /* 0x000fe400078e0208 */
[----:B------:R-:W0:Y:S01]  /*01a0*/  LDC.64 R4, c[0x0][0x380] ;  /* 0x0000e000ff047b82 */ /* 0x000e220000000a00 */
[----:B------:R-:W-:Y:S02]  /*01b0*/  IMAD R7, R7, -0x38, R2 ;  /* 0xffffffc807077824 */ /* 0x000fe400078e0202 */
[C---:B------:R-:W-:Y:S02]  /*01c0*/  IADD3 R8, PT, PT, R6.reuse, 0x8c, RZ ;  /* 0x0000008c06087810 */ /* 0x040fe40007ffe0ff */
[----:B------:R-:W-:Y:S01]  /*01d0*/  IMAD.SHL.U32 R2, R7, 0x20000000, RZ ;  /* 0x2000000007027824 */ /* 0x000fe200078e00ff */
[----:B------:R-:W-:Y:S02]  /*01e0*/  @!P0 IADD3 R8, PT, PT, R6, RZ, RZ ;  /* 0x000000ff06088210 */ /* 0x000fe40007ffe0ff */
[----:B------:R-:W-:-:S02]  /*01f0*/  SHF.R.U32.HI R7, RZ, 0x3, R7 ;  /* 0x00000003ff077819 */ /* 0x000fc40000011607 */
[----:B------:R-:W-:-:S03]  /*0200*/  SHF.R.S32.HI R2, RZ, 0x1f, R2 ;  /* 0x0000001fff027819 */ /* 0x000fc60000011402 */
[----:B------:R-:W-:Y:S01]  /*0210*/  IMAD R7, R7, 0x14, R8 ;  /* 0x0000001407077824 */ /* 0x000fe200078e0208 */
[----:B------:R-:W-:-:S04]  /*0220*/  LOP3.LUT R2, R2, 0x230, RZ, 0xc0, !PT ;  /* 0x0000023002027812 */ /* 0x000fc800078ec0ff */
[----:B------:R-:W-:-:S05]  /*0230*/  IADD3 R7, PT, PT, R2, R7, RZ ;  /* 0x0000000702077210 */ /* 0x000fca0007ffe0ff */
[----:B0-----:R-:W-:Y:S02]  /*0240*/  IMAD.WIDE.U32 R4, R7, 0x4, R4 ;  /* 0x0000000407047825 */ /* 0x001fe400078e0004 */
[----:B------:R-:W0:Y:S04]  /*0250*/  LDC.64 R6, c[0x0][0x388] ;  /* 0x0000e200ff067b82 */ /* 0x000e280000000a00 */
[----:B-1----:R-:W2:Y:S01]  /*0260*/  LDG.E.CONSTANT R5, desc[UR4][R4.64] ;  /* 0x0000000404057981 */ /* 0x002ea2000c1e9900 */
[----:B------:R-:W-:-:S04]  /*0270*/  IMAD R3, R0, 0x28, R3 ;  /* 0x0000002800037824 */ /* 0x000fc800078e0203 */
[----:B0-----:R-:W-:-:S05]  /*0280*/  IMAD.WIDE.U32 R2, R3, 0x4, R6 ;  /* 0x0000000403027825 */ /* 0x001fca00078e0006 */
[----:B--2---:R-:W-:Y:S01]  /*0290*/  STG.E desc[UR4][R2.64], R5 ;  /* 0x0000000502007986 */ /* 0x004fe2000c101904 */
[----:B------:R-:W-:Y:S05]  /*02a0*/  EXIT ;  /* 0x000000000000794d */ /* 0x000fea0003800000 */
.L_x_0:
[----:B------:R-:W-:-:S00]  /*02b0*/  BRA `(.L_x_0) ;  /* 0xfffffffc00fc7947 */ /* 0x000fc0000383ffff */
[----:B------:R-:W-:-:S00]  /*02c0*/  NOP ;  /* 0x0000000000007918 */ /* 0x000fc00000000000 */
        /* <DEDUP_REMOVED lines=11> */
.L_x_1:


//--------------------- .nv.shared.reserved.0     --------------------------
	.section	.nv.shared.reserved.0,"aw",@nobits
	.weak		__nv_reservedSMEM_offset_0_alias
	.size		__nv_reservedSMEM_offset_0_alias, 0, 64
	.other		__nv_reservedSMEM_offset_0_alias,@"STO_CUDA_RESERVED_SHARED STV_DEFAULT"
__nv_reservedSMEM_offset_0_alias:
	.zero		0
	.zero		64


//--------------------- .nv.constant0.default_function_kernel --------------------------
	.section	.nv.constant0.default_function_kernel,"a",@progbits
	.sectionflags	@""
	.align	4
.nv.constant0.default_function_kernel:
	.zero		912


//--------------------- SYMBOLS --------------------------

	.type		.nv.reservedSmem.offset0,@object
	.size		.nv.reservedSmem.offset0,0x4
